//
// Generated by NVIDIA NVVM Compiler
//
// Compiler Build ID: CL-36424714
// Cuda compilation tools, release 13.0, V13.0.88
// Based on NVVM 20.0.0
//

.version 9.0
.target sm_100
.address_size 64

	// .globl	_Z6kernelPViS0_

.visible .entry _Z6kernelPViS0_(
	.param .u64 .ptr .align 1 _Z6kernelPViS0__param_0,
	.param .u64 .ptr .align 1 _Z6kernelPViS0__param_1
)
{
	.reg .pred 	%p<2>;
	.reg .b32 	%r<4>;
	.reg .b64 	%rd<5>;

	ld.param.u64 	%rd3, [_Z6kernelPViS0__param_0];
	ld.param.u64 	%rd4, [_Z6kernelPViS0__param_1];
	cvta.to.global.u64 	%rd1, %rd4;
	cvta.to.global.u64 	%rd2, %rd3;
	mov.b32 	%r1, 9;
	st.volatile.global.u32 	[%rd2], %r1;
$L__BB0_1:
	ld.volatile.global.u32 	%r2, [%rd1];
	setp.eq.s32 	%p1, %r2, 0;
	@%p1 bra 	$L__BB0_1;
	mov.b32 	%r3, 999;
	st.volatile.global.u32 	[%rd2], %r3;
	ret;

}


// ===== COMPILED SASS (sm_100) =====

	.target	sm_100

	.elftype	@"ET_EXEC"


//--------------------- .note.nv.tkinfo           --------------------------
	.section	.note.nv.tkinfo,"",@"SHT_NOTE"
	.sectionflags	@"SHF_NOTE_NV_TKINFO"
	.tkinfo
        /*0018*/ 	.word	0x00000002
        /*0030*/ 	.string	""
        /*0030*/ 	.string	"ptxas"
        /*0030*/ 	.string	"Cuda compilation tools, release 13.0, V13.0.88"
        /*0030*/ 	.string	"Build cuda_13.0.r13.0/compiler.36424714_0"
        /*0030*/ 	.string	"-arch sm_100 -m 64 "



//--------------------- .note.nv.cuinfo           --------------------------
	.section	.note.nv.cuinfo,"",@"SHT_NOTE"
	.sectionflags	@"SHF_NOTE_NV_CUINFO"
        /*0018*/ 	.short	0x0002
        /*001a*/ 	.short	0x0064
        /*001c*/ 	.short	0x0082
	.zero		2


//--------------------- .nv.info                  --------------------------
	.section	.nv.info,"",@"SHT_CUDA_INFO"
	.align	4


	//----- nvinfo : EIATTR_REGCOUNT
	.align		4
        /*0000*/ 	.byte	0x04, 0x2f
        /*0002*/ 	.short	(.L_1 - .L_0)
	.align		4
.L_0:
        /*0004*/ 	.word	index@(_Z6kernelPViS0_)
        /*0008*/ 	.word	0x0000000a


	//----- nvinfo : EIATTR_FRAME_SIZE
	.align		4
.L_1:
        /*000c*/ 	.byte	0x04, 0x11
        /*000e*/ 	.short	(.L_3 - .L_2)
	.align		4
.L_2:
        /*0010*/ 	.word	index@(_Z6kernelPViS0_)
        /*0014*/ 	.word	0x00000000


	//----- nvinfo : EIATTR_MIN_STACK_SIZE
	.align		4
.L_3:
        /*0018*/ 	.byte	0x04, 0x12
        /*001a*/ 	.short	(.L_5 - .L_4)
	.align		4
.L_4:
        /*001c*/ 	.word	index@(_Z6kernelPViS0_)
        /*0020*/ 	.word	0x00000000
.L_5:


//--------------------- .nv.compat                --------------------------
	.section	.nv.compat,"",@"SHT_CUDA_COMPAT_INFO"
	.align	4
        /*0000*/ 	.byte	0x02, 0x09, 0x00, 0x00, 0x02, 0x02, 0x01, 0x00, 0x02, 0x05, 0x05, 0x00, 0x03, 0x07, 0x01, 0x01
        /*0010*/ 	.byte	0x02, 0x03, 0x00, 0x00, 0x02, 0x06, 0x01, 0x00, 0x04, 0x0b, 0x08, 0x00, 0x09, 0x00, 0x00, 0x00
        /*0020*/ 	.byte	0x00, 0x00, 0x00, 0x00


//--------------------- .nv.info._Z6kernelPViS0_  --------------------------
	.section	.nv.info._Z6kernelPViS0_,"",@"SHT_CUDA_INFO"
	.sectionflags	@""
	.align	4


	//----- nvinfo : EIATTR_CUDA_API_VERSION
	.align		4
        /*0000*/ 	.byte	0x04, 0x37
        /*0002*/ 	.short	(.L_7 - .L_6)
.L_6:
        /*0004*/ 	.word	0x00000082


	//----- nvinfo : EIATTR_KPARAM_INFO
	.align		4
.L_7:
        /*0008*/ 	.byte	0x04, 0x17
        /*000a*/ 	.short	(.L_9 - .L_8)
.L_8:
        /*000c*/ 	.word	0x00000000
        /*0010*/ 	.short	0x0001
        /*0012*/ 	.short	0x0008
        /*0014*/ 	.byte	0x00, 0xf5, 0x21, 0x00


	//----- nvinfo : EIATTR_KPARAM_INFO
	.align		4
.L_9:
        /*0018*/ 	.byte	0x04, 0x17
        /*001a*/ 	.short	(.L_11 - .L_10)
.L_10:
        /*001c*/ 	.word	0x00000000
        /*0020*/ 	.short	0x0000
        /*0022*/ 	.short	0x0000
        /*0024*/ 	.byte	0x00, 0xf5, 0x21, 0x00


	//----- nvinfo : EIATTR_SPARSE_MMA_MASK
	.align		4
.L_11:
        /*0028*/ 	.byte	0x03, 0x50
        /*002a*/ 	.short	0x0000


	//----- nvinfo : EIATTR_MAXREG_COUNT
	.align		4
        /*002c*/ 	.byte	0x03, 0x1b
        /*002e*/ 	.short	0x00ff


	//----- nvinfo : EIATTR_MERCURY_ISA_VERSION
	.align		4
        /*0030*/ 	.byte	0x03, 0x5f
        /*0032*/ 	.short	0x0101


	//----- nvinfo : EIATTR_VRC_CTA_INIT_COUNT
	.align		4
        /*0034*/ 	.byte	0x02, 0x4a
	.zero		1
	.zero		1


	//----- nvinfo : EIATTR_EXIT_INSTR_OFFSETS
	.align		4
        /*0038*/ 	.byte	0x04, 0x1c
        /*003a*/ 	.short	(.L_13 - .L_12)


	//   ....[0]....
.L_12:
        /*003c*/ 	.word	0x000000b0


	//----- nvinfo : EIATTR_CBANK_PARAM_SIZE
	.align		4
.L_13:
        /*0040*/ 	.byte	0x03, 0x19
        /*0042*/ 	.short	0x0010


	//----- nvinfo : EIATTR_PARAM_CBANK
	.align		4
        /*0044*/ 	.byte	0x04, 0x0a
        /*0046*/ 	.short	(.L_15 - .L_14)
	.align		4
.L_14:
        /*0048*/ 	.word	index@(.nv.constant0._Z6kernelPViS0_)
        /*004c*/ 	.short	0x0380
        /*004e*/ 	.short	0x0010


	//----- nvinfo : EIATTR_SW_WAR
	.align		4
.L_15:
        /*0050*/ 	.byte	0x04, 0x36
        /*0052*/ 	.short	(.L_17 - .L_16)
.L_16:
        /*0054*/ 	.word	0x00000008
.L_17:


//--------------------- .nv.callgraph             --------------------------
	.section	.nv.callgraph,"",@"SHT_CUDA_CALLGRAPH"
	.align	4
	.sectionentsize	8
	.align		4
        /*0000*/ 	.word	0x00000000
	.align		4
        /*0004*/ 	.word	0xffffffff
	.align		4
        /*0008*/ 	.word	0x00000000
	.align		4
        /*000c*/ 	.word	0xfffffffe
	.align		4
        /*0010*/ 	.word	0x00000000
	.align		4
        /*0014*/ 	.word	0xfffffffd
	.align		4
        /*0018*/ 	.word	0x00000000
	.align		4
        /*001c*/ 	.word	0xfffffffc


//--------------------- .text._Z6kernelPViS0_     --------------------------
	.section	.text._Z6kernelPViS0_,"ax",@progbits
	.align	128
        .global         _Z6kernelPViS0_
        .type           _Z6kernelPViS0_,@function
        .size           _Z6kernelPViS0_,(.L_x_2 - _Z6kernelPViS0_)
        .other          _Z6kernelPViS0_,@"STO_CUDA_ENTRY STV_DEFAULT"
_Z6kernelPViS0_:
.text._Z6kernelPViS0_:
[----:B------:R-:W-:Y:S08]  /*0000*/  LDC R1, c[0x0][0x37c] ;  /* 0x0000df00ff017b82 */ /* 0x000ff00000000800 */
[----:B------:R-:W0:Y:S01]  /*0010*/  LDC.64 R2, c[0x0][0x380] ;  /* 0x0000e000ff027b82 */ /* 0x000e220000000a00 */
[----:B------:R-:W0:Y:S01]  /*0020*/  LDCU.64 UR4, c[0x0][0x358] ;  /* 0x00006b00ff0477ac */ /* 0x000e220008000a00 */
[----:B------:R-:W-:-:S06]  /*0030*/  IMAD.MOV.U32 R5, RZ, RZ, 0x9 ;  /* 0x00000009ff057424 */ /* 0x000fcc00078e00ff */
[----:B------:R-:W1:Y:S01]  /*0040*/  LDC.64 R6, c[0x0][0x388] ;  /* 0x0000e200ff067b82 */ /* 0x000e620000000a00 */
[----:B0-----:R0:W-:Y:S02]  /*0050*/  STG.E.STRONG.SYS desc[UR4][R2.64], R5 ;  /* 0x0000000502007986 */ /* 0x0011e4000c115904 */
.L_x_0:
[----:B-1----:R-:W2:Y:S02]  /*0060*/  LDG.E.STRONG.SYS R0, desc[UR4][R6.64] ;  /* 0x0000000406007981 */ /* 0x002ea4000c1f5900 */
[----:B--2---:R-:W-:-:S13]  /*0070*/  ISETP.NE.AND P0, PT, R0, RZ, PT ;  /* 0x000000ff0000720c */ /* 0x004fda0003f05270 */
[----:B------:R-:W-:Y:S05]  /*0080*/  @!P0 BRA `(.L_x_0) ;  /* 0xfffffffc00f48947 */ /* 0x000fea000383ffff */
[----:B0-----:R-:W-:-:S05]  /*0090*/  HFMA2 R5, -RZ, RZ, 0, 5.9545040130615234375e-05 ;  /* 0x000003e7ff057431 */ /* 0x001fca00000001ff */
[----:B------:R-:W-:Y:S01]  /*00a0*/  STG.E.STRONG.SYS desc[UR4][R2.64], R5 ;  /* 0x0000000502007986 */ /* 0x000fe2000c115904 */
[----:B------:R-:W-:Y:S05]  /*00b0*/  EXIT ;  /* 0x000000000000794d */ /* 0x000fea0003800000 */
.L_x_1:
[----:B------:R-:W-:-:S00]  /*00c0*/  BRA `(.L_x_1) ;  /* 0xfffffffc00fc7947 */ /* 0x000fc0000383ffff */
[----:B------:R-:W-:-:S00]  /*00d0*/  NOP ;  /* 0x0000000000007918 */ /* 0x000fc00000000000 */
        /* <DEDUP_REMOVED lines=10> */
.L_x_2:


//--------------------- .nv.shared.reserved.0     --------------------------
	.section	.nv.shared.reserved.0,"aw",@nobits
	.weak		__nv_reservedSMEM_offset_0_alias
	.size		__nv_reservedSMEM_offset_0_alias, 0, 64
	.other		__nv_reservedSMEM_offset_0_alias,@"STO_CUDA_RESERVED_SHARED STV_DEFAULT"
__nv_reservedSMEM_offset_0_alias:
	.zero		0
	.zero		64


//--------------------- .nv.constant0._Z6kernelPViS0_ --------------------------
	.section	.nv.constant0._Z6kernelPViS0_,"a",@progbits
	.sectionflags	@""
	.align	4
.nv.constant0._Z6kernelPViS0_:
	.zero		912


//--------------------- SYMBOLS --------------------------

	.type		.nv.reservedSmem.offset0,@object
	.size		.nv.reservedSmem.offset0,0x4
